//
// Generated by NVIDIA NVVM Compiler
//
// Compiler Build ID: CL-36424714
// Cuda compilation tools, release 13.0, V13.0.88
// Based on NVVM 20.0.0
//

.version 9.0
.target sm_100
.address_size 64

	// .globl	_Z10cal_kerneliPiimiiiii
// _ZZ10cal_kerneliPiimiiiiiE6target has been demoted
// _ZZ10cal_kerneliPiimiiiiiE1a has been demoted
// _ZZ10cal_kerneliPiimiiiiiE1b has been demoted

.visible .entry _Z10cal_kerneliPiimiiiii(
	.param .u32 _Z10cal_kerneliPiimiiiii_param_0,
	.param .u64 .ptr .align 1 _Z10cal_kerneliPiimiiiii_param_1,
	.param .u32 _Z10cal_kerneliPiimiiiii_param_2,
	.param .u64 _Z10cal_kerneliPiimiiiii_param_3,
	.param .u32 _Z10cal_kerneliPiimiiiii_param_4,
	.param .u32 _Z10cal_kerneliPiimiiiii_param_5,
	.param .u32 _Z10cal_kerneliPiimiiiii_param_6,
	.param .u32 _Z10cal_kerneliPiimiiiii_param_7,
	.param .u32 _Z10cal_kerneliPiimiiiii_param_8
)
{
	.reg .pred 	%p<25>;
	.reg .b32 	%r<126>;
	.reg .b64 	%rd<16>;
	// demoted variable
	.shared .align 4 .b8 _ZZ10cal_kerneliPiimiiiiiE6target[2112];
	// demoted variable
	.shared .align 4 .b8 _ZZ10cal_kerneliPiimiiiiiE1a[2112];
	// demoted variable
	.shared .align 4 .b8 _ZZ10cal_kerneliPiimiiiiiE1b[2112];
	ld.param.u32 	%r38, [_Z10cal_kerneliPiimiiiii_param_0];
	ld.param.u64 	%rd2, [_Z10cal_kerneliPiimiiiii_param_1];
	ld.param.u32 	%r39, [_Z10cal_kerneliPiimiiiii_param_2];
	ld.param.u64 	%rd3, [_Z10cal_kerneliPiimiiiii_param_3];
	ld.param.u32 	%r40, [_Z10cal_kerneliPiimiiiii_param_4];
	ld.param.u32 	%r41, [_Z10cal_kerneliPiimiiiii_param_5];
	ld.param.u32 	%r42, [_Z10cal_kerneliPiimiiiii_param_6];
	ld.param.u32 	%r43, [_Z10cal_kerneliPiimiiiii_param_7];
	ld.param.u32 	%r44, [_Z10cal_kerneliPiimiiiii_param_8];
	cvta.to.global.u64 	%rd4, %rd2;
	mov.u32 	%r45, %tid.x;
	div.u32 	%r46, %r45, %r40;
	mul.lo.s32 	%r47, %r46, %r40;
	sub.s32 	%r1, %r45, %r47;
	mov.u32 	%r48, %ctaid.x;
	div.u32 	%r49, %r48, %r44;
	add.s32 	%r50, %r49, %r42;
	mad.lo.s32 	%r51, %r50, %r40, %r46;
	mul.lo.s32 	%r52, %r49, %r44;
	sub.s32 	%r53, %r48, %r52;
	add.s32 	%r54, %r53, %r43;
	mad.lo.s32 	%r55, %r54, %r40, %r1;
	cvt.s64.s32 	%rd5, %r51;
	mad.lo.s64 	%rd6, %rd3, %rd5, %rd4;
	mul.wide.s32 	%rd7, %r55, 4;
	add.s64 	%rd1, %rd6, %rd7;
	ld.global.u32 	%r56, [%rd1];
	mul.lo.s32 	%r57, %r46, 132;
	mov.u32 	%r58, _ZZ10cal_kerneliPiimiiiiiE6target;
	add.s32 	%r2, %r58, %r57;
	shl.b32 	%r59, %r1, 2;
	add.s32 	%r3, %r2, %r59;
	st.shared.u32 	[%r3], %r56;
	mul.lo.s32 	%r4, %r41, %r40;
	cvt.s64.s32 	%rd8, %r4;
	cvt.u64.u32 	%rd9, %r1;
	add.s64 	%rd10, %rd9, %rd8;
	shl.b64 	%rd11, %rd10, 2;
	add.s64 	%rd12, %rd6, %rd11;
	ld.global.u32 	%r60, [%rd12];
	mov.u32 	%r61, _ZZ10cal_kerneliPiimiiiiiE1a;
	add.s32 	%r5, %r61, %r57;
	add.s32 	%r62, %r5, %r59;
	st.shared.u32 	[%r62], %r60;
	add.s32 	%r63, %r46, %r4;
	cvt.s64.s32 	%rd13, %r63;
	mad.lo.s64 	%rd14, %rd3, %rd13, %rd4;
	add.s64 	%rd15, %rd14, %rd7;
	ld.global.u32 	%r64, [%rd15];
	mov.u32 	%r65, _ZZ10cal_kerneliPiimiiiiiE1b;
	add.s32 	%r66, %r65, %r57;
	add.s32 	%r67, %r66, %r59;
	st.shared.u32 	[%r67], %r64;
	bar.sync 	0;
	max.s32 	%r68, %r51, %r55;
	setp.ge.s32 	%p1, %r68, %r39;
	@%p1 bra 	$L__BB0_25;
	setp.eq.s32 	%p2, %r38, 1;
	@%p2 bra 	$L__BB0_14;
	setp.eq.s32 	%p3, %r38, 2;
	@%p3 bra 	$L__BB0_9;
	setp.ne.s32 	%p4, %r38, 3;
	@%p4 bra 	$L__BB0_19;
	setp.ge.s32 	%p5, %r4, %r39;
	@%p5 bra 	$L__BB0_24;
	add.s32 	%r6, %r58, %r59;
	mov.b32 	%r122, 0;
	mov.b32 	%r121, 1;
$L__BB0_6:
	shl.b32 	%r73, %r122, 2;
	add.s32 	%r74, %r5, %r73;
	ld.shared.u32 	%r75, [%r74];
	mad.lo.s32 	%r76, %r122, 132, %r6;
	ld.shared.u32 	%r77, [%r76];
	add.s32 	%r27, %r77, %r75;
	ld.shared.u32 	%r78, [%r3];
	setp.ge.s32 	%p6, %r27, %r78;
	@%p6 bra 	$L__BB0_8;
	st.shared.u32 	[%r3], %r27;
$L__BB0_8:
	bar.sync 	0;
	add.s32 	%r122, %r122, 1;
	add.s32 	%r79, %r121, -1;
	setp.lt.u32 	%p7, %r79, 15;
	add.s32 	%r4, %r4, 1;
	setp.lt.s32 	%p8, %r4, %r39;
	and.pred  	%p9, %p7, %p8;
	add.s32 	%r121, %r121, 1;
	@%p9 bra 	$L__BB0_6;
	bra.uni 	$L__BB0_24;
$L__BB0_9:
	setp.ge.s32 	%p10, %r4, %r39;
	@%p10 bra 	$L__BB0_24;
	add.s32 	%r7, %r65, %r59;
	mov.b32 	%r119, 0;
	mov.b32 	%r118, 1;
$L__BB0_11:
	shl.b32 	%r84, %r119, 2;
	add.s32 	%r85, %r5, %r84;
	ld.shared.u32 	%r86, [%r85];
	mad.lo.s32 	%r87, %r119, 132, %r7;
	ld.shared.u32 	%r88, [%r87];
	add.s32 	%r20, %r88, %r86;
	ld.shared.u32 	%r89, [%r3];
	setp.ge.s32 	%p11, %r20, %r89;
	@%p11 bra 	$L__BB0_13;
	st.shared.u32 	[%r3], %r20;
$L__BB0_13:
	bar.sync 	0;
	add.s32 	%r119, %r119, 1;
	add.s32 	%r90, %r118, -1;
	setp.lt.u32 	%p12, %r90, 15;
	add.s32 	%r4, %r4, 1;
	setp.lt.s32 	%p13, %r4, %r39;
	and.pred  	%p14, %p12, %p13;
	add.s32 	%r118, %r118, 1;
	@%p14 bra 	$L__BB0_11;
	bra.uni 	$L__BB0_24;
$L__BB0_14:
	setp.ge.s32 	%p15, %r4, %r39;
	@%p15 bra 	$L__BB0_24;
	add.s32 	%r8, %r58, %r59;
	mov.b32 	%r116, 0;
	mov.b32 	%r115, 1;
$L__BB0_16:
	shl.b32 	%r95, %r116, 2;
	add.s32 	%r96, %r2, %r95;
	ld.shared.u32 	%r97, [%r96];
	mad.lo.s32 	%r98, %r116, 132, %r8;
	ld.shared.u32 	%r99, [%r98];
	add.s32 	%r13, %r99, %r97;
	ld.shared.u32 	%r100, [%r3];
	setp.ge.s32 	%p16, %r13, %r100;
	@%p16 bra 	$L__BB0_18;
	st.shared.u32 	[%r3], %r13;
$L__BB0_18:
	bar.sync 	0;
	add.s32 	%r116, %r116, 1;
	add.s32 	%r101, %r115, -1;
	setp.lt.u32 	%p17, %r101, 15;
	add.s32 	%r4, %r4, 1;
	setp.lt.s32 	%p18, %r4, %r39;
	and.pred  	%p19, %p17, %p18;
	add.s32 	%r115, %r115, 1;
	@%p19 bra 	$L__BB0_16;
	bra.uni 	$L__BB0_24;
$L__BB0_19:
	setp.ge.s32 	%p20, %r4, %r39;
	@%p20 bra 	$L__BB0_24;
	add.s32 	%r9, %r65, %r59;
	mov.b32 	%r125, 0;
	mov.b32 	%r124, 1;
$L__BB0_21:
	shl.b32 	%r106, %r125, 2;
	add.s32 	%r107, %r2, %r106;
	ld.shared.u32 	%r108, [%r107];
	mad.lo.s32 	%r109, %r125, 132, %r9;
	ld.shared.u32 	%r110, [%r109];
	add.s32 	%r34, %r110, %r108;
	ld.shared.u32 	%r111, [%r3];
	setp.ge.s32 	%p21, %r34, %r111;
	@%p21 bra 	$L__BB0_23;
	st.shared.u32 	[%r3], %r34;
$L__BB0_23:
	bar.sync 	0;
	add.s32 	%r125, %r125, 1;
	add.s32 	%r112, %r124, -1;
	setp.lt.u32 	%p22, %r112, 15;
	add.s32 	%r4, %r4, 1;
	setp.lt.s32 	%p23, %r4, %r39;
	and.pred  	%p24, %p22, %p23;
	add.s32 	%r124, %r124, 1;
	@%p24 bra 	$L__BB0_21;
$L__BB0_24:
	ld.shared.u32 	%r113, [%r3];
	st.global.u32 	[%rd1], %r113;
$L__BB0_25:
	ret;

}


// ===== COMPILED SASS (sm_100) =====

	.target	sm_100

	.elftype	@"ET_EXEC"


//--------------------- .note.nv.tkinfo           --------------------------
	.section	.note.nv.tkinfo,"",@"SHT_NOTE"
	.sectionflags	@"SHF_NOTE_NV_TKINFO"
	.tkinfo
        /*0018*/ 	.word	0x00000002
        /*0030*/ 	.string	""
        /*0030*/ 	.string	"ptxas"
        /*0030*/ 	.string	"Cuda compilation tools, release 13.0, V13.0.88"
        /*0030*/ 	.string	"Build cuda_13.0.r13.0/compiler.36424714_0"
        /*0030*/ 	.string	"-arch sm_100 -m 64 "



//--------------------- .note.nv.cuinfo           --------------------------
	.section	.note.nv.cuinfo,"",@"SHT_NOTE"
	.sectionflags	@"SHF_NOTE_NV_CUINFO"
        /*0018*/ 	.short	0x0002
        /*001a*/ 	.short	0x0064
        /*001c*/ 	.short	0x0082
	.zero		2


//--------------------- .nv.info                  --------------------------
	.section	.nv.info,"",@"SHT_CUDA_INFO"
	.align	4


	//----- nvinfo : EIATTR_REGCOUNT
	.align		4
        /*0000*/ 	.byte	0x04, 0x2f
        /*0002*/ 	.short	(.L_1 - .L_0)
	.align		4
.L_0:
        /*0004*/ 	.word	index@(_Z10cal_kerneliPiimiiiii)
        /*0008*/ 	.word	0x00000018


	//----- nvinfo : EIATTR_FRAME_SIZE
	.align		4
.L_1:
        /*000c*/ 	.byte	0x04, 0x11
        /*000e*/ 	.short	(.L_3 - .L_2)
	.align		4
.L_2:
        /*0010*/ 	.word	index@(_Z10cal_kerneliPiimiiiii)
        /*0014*/ 	.word	0x00000000


	//----- nvinfo : EIATTR_MIN_STACK_SIZE
	.align		4
.L_3:
        /*0018*/ 	.byte	0x04, 0x12
        /*001a*/ 	.short	(.L_5 - .L_4)
	.align		4
.L_4:
        /*001c*/ 	.word	index@(_Z10cal_kerneliPiimiiiii)
        /*0020*/ 	.word	0x00000000
.L_5:


//--------------------- .nv.compat                --------------------------
	.section	.nv.compat,"",@"SHT_CUDA_COMPAT_INFO"
	.align	4
        /*0000*/ 	.byte	0x02, 0x09, 0x00, 0x00, 0x02, 0x02, 0x01, 0x00, 0x02, 0x05, 0x05, 0x00, 0x03, 0x07, 0x01, 0x01
        /*0010*/ 	.byte	0x02, 0x03, 0x00, 0x00, 0x02, 0x06, 0x01, 0x00, 0x04, 0x0b, 0x08, 0x00, 0x09, 0x00, 0x00, 0x00
        /*0020*/ 	.byte	0x00, 0x00, 0x00, 0x00


//--------------------- .nv.info._Z10cal_kerneliPiimiiiii --------------------------
	.section	.nv.info._Z10cal_kerneliPiimiiiii,"",@"SHT_CUDA_INFO"
	.sectionflags	@""
	.align	4


	//----- nvinfo : EIATTR_CUDA_API_VERSION
	.align		4
        /*0000*/ 	.byte	0x04, 0x37
        /*0002*/ 	.short	(.L_7 - .L_6)
.L_6:
        /*0004*/ 	.word	0x00000082


	//----- nvinfo : EIATTR_KPARAM_INFO
	.align		4
.L_7:
        /*0008*/ 	.byte	0x04, 0x17
        /*000a*/ 	.short	(.L_9 - .L_8)
.L_8:
        /*000c*/ 	.word	0x00000000
        /*0010*/ 	.short	0x0008
        /*0012*/ 	.short	0x0030
        /*0014*/ 	.byte	0x00, 0xf0, 0x11, 0x00


	//----- nvinfo : EIATTR_KPARAM_INFO
	.align		4
.L_9:
        /*0018*/ 	.byte	0x04, 0x17
        /*001a*/ 	.short	(.L_11 - .L_10)
.L_10:
        /*001c*/ 	.word	0x00000000
        /*0020*/ 	.short	0x0007
        /*0022*/ 	.short	0x002c
        /*0024*/ 	.byte	0x00, 0xf0, 0x11, 0x00


	//----- nvinfo : EIATTR_KPARAM_INFO
	.align		4
.L_11:
        /*0028*/ 	.byte	0x04, 0x17
        /*002a*/ 	.short	(.L_13 - .L_12)
.L_12:
        /*002c*/ 	.word	0x00000000
        /*0030*/ 	.short	0x0006
        /*0032*/ 	.short	0x0028
        /*0034*/ 	.byte	0x00, 0xf0, 0x11, 0x00


	//----- nvinfo : EIATTR_KPARAM_INFO
	.align		4
.L_13:
        /*0038*/ 	.byte	0x04, 0x17
        /*003a*/ 	.short	(.L_15 - .L_14)
.L_14:
        /*003c*/ 	.word	0x00000000
        /*0040*/ 	.short	0x0005
        /*0042*/ 	.short	0x0024
        /*0044*/ 	.byte	0x00, 0xf0, 0x11, 0x00


	//----- nvinfo : EIATTR_KPARAM_INFO
	.align		4
.L_15:
        /*0048*/ 	.byte	0x04, 0x17
        /*004a*/ 	.short	(.L_17 - .L_16)
.L_16:
        /*004c*/ 	.word	0x00000000
        /*0050*/ 	.short	0x0004
        /*0052*/ 	.short	0x0020
        /*0054*/ 	.byte	0x00, 0xf0, 0x11, 0x00


	//----- nvinfo : EIATTR_KPARAM_INFO
	.align		4
.L_17:
        /*0058*/ 	.byte	0x04, 0x17
        /*005a*/ 	.short	(.L_19 - .L_18)
.L_18:
        /*005c*/ 	.word	0x00000000
        /*0060*/ 	.short	0x0003
        /*0062*/ 	.short	0x0018
        /*0064*/ 	.byte	0x00, 0xf0, 0x21, 0x00


	//----- nvinfo : EIATTR_KPARAM_INFO
	.align		4
.L_19:
        /*0068*/ 	.byte	0x04, 0x17
        /*006a*/ 	.short	(.L_21 - .L_20)
.L_20:
        /*006c*/ 	.word	0x00000000
        /*0070*/ 	.short	0x0002
        /*0072*/ 	.short	0x0010
        /*0074*/ 	.byte	0x00, 0xf0, 0x11, 0x00


	//----- nvinfo : EIATTR_KPARAM_INFO
	.align		4
.L_21:
        /*0078*/ 	.byte	0x04, 0x17
        /*007a*/ 	.short	(.L_23 - .L_22)
.L_22:
        /*007c*/ 	.word	0x00000000
        /*0080*/ 	.short	0x0001
        /*0082*/ 	.short	0x0008
        /*0084*/ 	.byte	0x00, 0xf5, 0x21, 0x00


	//----- nvinfo : EIATTR_KPARAM_INFO
	.align		4
.L_23:
        /*0088*/ 	.byte	0x04, 0x17
        /*008a*/ 	.short	(.L_25 - .L_24)
.L_24:
        /*008c*/ 	.word	0x00000000
        /*0090*/ 	.short	0x0000
        /*0092*/ 	.short	0x0000
        /*0094*/ 	.byte	0x00, 0xf0, 0x11, 0x00


	//----- nvinfo : EIATTR_SPARSE_MMA_MASK
	.align		4
.L_25:
        /*0098*/ 	.byte	0x03, 0x50
        /*009a*/ 	.short	0x0000


	//----- nvinfo : EIATTR_MAXREG_COUNT
	.align		4
        /*009c*/ 	.byte	0x03, 0x1b
        /*009e*/ 	.short	0x00ff


	//----- nvinfo : EIATTR_NUM_BARRIERS
	.align		4
        /*00a0*/ 	.byte	0x02, 0x4c
        /*00a2*/ 	.byte	0x01
	.zero		1


	//----- nvinfo : EIATTR_MERCURY_ISA_VERSION
	.align		4
        /*00a4*/ 	.byte	0x03, 0x5f
        /*00a6*/ 	.short	0x0101


	//----- nvinfo : EIATTR_VRC_CTA_INIT_COUNT
	.align		4
        /*00a8*/ 	.byte	0x02, 0x4a
	.zero		1
	.zero		1


	//----- nvinfo : EIATTR_EXIT_INSTR_OFFSETS
	.align		4
        /*00ac*/ 	.byte	0x04, 0x1c
        /*00ae*/ 	.short	(.L_27 - .L_26)


	//   ....[0]....
.L_26:
        /*00b0*/ 	.word	0x000005e0


	//   ....[1]....
        /*00b4*/ 	.word	0x00000c90


	//----- nvinfo : EIATTR_INDIRECT_BRANCH_TARGETS
	.align		4
.L_27:
        /*00b8*/ 	.byte	0x04, 0x34
        /*00ba*/ 	.short	(.L_29 - .L_28)


	//   ....[0]....
.L_28:
        /*00bc*/ 	.word	.L_x_7@srel
        /*00c0*/ 	.short	0x0
        /*00c2*/ 	.short	0x0
        /*00c4*/ 	.word	0x3
        /*00c8*/ 	.word	.L_x_8@srel
        /*00cc*/ 	.word	.L_x_9@srel
        /*00d0*/ 	.word	.L_x_10@srel


	//----- nvinfo : EIATTR_CBANK_PARAM_SIZE
	.align		4
.L_29:
        /*00d4*/ 	.byte	0x03, 0x19
        /*00d6*/ 	.short	0x0034


	//----- nvinfo : EIATTR_PARAM_CBANK
	.align		4
        /*00d8*/ 	.byte	0x04, 0x0a
        /*00da*/ 	.short	(.L_31 - .L_30)
	.align		4
.L_30:
        /*00dc*/ 	.word	index@(.nv.constant0._Z10cal_kerneliPiimiiiii)
        /*00e0*/ 	.short	0x0380
        /*00e2*/ 	.short	0x0034


	//----- nvinfo : EIATTR_SW_WAR
	.align		4
.L_31:
        /*00e4*/ 	.byte	0x04, 0x36
        /*00e6*/ 	.short	(.L_33 - .L_32)
.L_32:
        /*00e8*/ 	.word	0x00000008
.L_33:


//--------------------- .nv.callgraph             --------------------------
	.section	.nv.callgraph,"",@"SHT_CUDA_CALLGRAPH"
	.align	4
	.sectionentsize	8
	.align		4
        /*0000*/ 	.word	0x00000000
	.align		4
        /*0004*/ 	.word	0xffffffff
	.align		4
        /*0008*/ 	.word	0x00000000
	.align		4
        /*000c*/ 	.word	0xfffffffe
	.align		4
        /*0010*/ 	.word	0x00000000
	.align		4
        /*0014*/ 	.word	0xfffffffd
	.align		4
        /*0018*/ 	.word	0x00000000
	.align		4
        /*001c*/ 	.word	0xfffffffc


//--------------------- .nv.constant2._Z10cal_kerneliPiimiiiii --------------------------
	.section	.nv.constant2._Z10cal_kerneliPiimiiiii,"a",@progbits
	.sectionflags	@""
	.align	4
.nv.constant2._Z10cal_kerneliPiimiiiii:
        /*0000*/ 	.byte	0x00, 0x0b, 0x00, 0x00, 0x80, 0x09, 0x00, 0x00, 0x60, 0x06, 0x00, 0x00


//--------------------- .text._Z10cal_kerneliPiimiiiii --------------------------
	.section	.text._Z10cal_kerneliPiimiiiii,"ax",@progbits
	.align	128
        .global         _Z10cal_kerneliPiimiiiii
        .type           _Z10cal_kerneliPiimiiiii,@function
        .size           _Z10cal_kerneliPiimiiiii,(.L_x_11 - _Z10cal_kerneliPiimiiiii)
        .other          _Z10cal_kerneliPiimiiiii,@"STO_CUDA_ENTRY STV_DEFAULT"
_Z10cal_kerneliPiimiiiii:
.text._Z10cal_kerneliPiimiiiii:
[----:B------:R-:W-:Y:S08]  /*0000*/  LDC R1, c[0x0][0x37c] ;  /* 0x0000df00ff017b82 */ /* 0x000ff00000000800 */
[----:B------:R-:W0:Y:S01]  /*0010*/  LDC R4, c[0x0][0x3b0] ;  /* 0x0000ec00ff047b82 */ /* 0x000e220000000800 */
[----:B------:R-:W1:Y:S01]  /*0020*/  S2R R11, SR_TID.X ;  /* 0x00000000000b7919 */ /* 0x000e620000002100 */
[----:B------:R-:W2:Y:S06]  /*0030*/  LDCU.64 UR6, c[0x0][0x398] ;  /* 0x00007300ff0677ac */ /* 0x000eac0008000a00 */
[----:B------:R-:W3:Y:S08]  /*0040*/  LDC.64 R2, c[0x0][0x3a0] ;  /* 0x0000e800ff027b82 */ /* 0x000ef00000000a00 */
[----:B------:R-:W4:Y:S01]  /*0050*/  S2UR UR4, SR_CTAID.X ;  /* 0x00000000000479c3 */ /* 0x000f220000002500 */
[----:B0-----:R-:W0:Y:S01]  /*0060*/  I2F.U32.RP R5, R4 ;  /* 0x0000000400057306 */ /* 0x001e220000209000 */
[----:B------:R-:W-:-:S07]  /*0070*/  ISETP.NE.U32.AND P5, PT, R4, RZ, PT ;  /* 0x000000ff0400720c */ /* 0x000fce0003fa5070 */
[----:B---3--:R-:W3:Y:S01]  /*0080*/  I2F.U32.RP R0, R2 ;  /* 0x0000000200007306 */ /* 0x008ee20000209000 */
[C---:B------:R-:W-:Y:S01]  /*0090*/  ISETP.NE.U32.AND P2, PT, R2.reuse, RZ, PT ;  /* 0x000000ff0200720c */ /* 0x040fe20003f45070 */
[----:B------:R-:W-:-:S06]  /*00a0*/  IMAD R3, R2, R3, RZ ;  /* 0x0000000302037224 */ /* 0x000fcc00078e02ff */
[----:B0-----:R-:W0:Y:S08]  /*00b0*/  MUFU.RCP R5, R5 ;  /* 0x0000000500057308 */ /* 0x001e300000001000 */
[----:B---3--:R-:W3:Y:S01]  /*00c0*/  MUFU.RCP R0, R0 ;  /* 0x0000000000007308 */ /* 0x008ee20000001000 */
[----:B0-----:R-:W-:-:S07]  /*00d0*/  VIADD R8, R5, 0xffffffe ;  /* 0x0ffffffe05087836 */ /* 0x001fce0000000000 */
[----:B------:R0:W5:Y:S01]  /*00e0*/  F2I.FTZ.U32.TRUNC.NTZ R9, R8 ;  /* 0x0000000800097305 */ /* 0x000162000021f000 */
[----:B---3--:R-:W-:-:S07]  /*00f0*/  VIADD R6, R0, 0xffffffe ;  /* 0x0ffffffe00067836 */ /* 0x008fce0000000000 */
[----:B------:R3:W2:Y:S01]  /*0100*/  F2I.FTZ.U32.TRUNC.NTZ R7, R6 ;  /* 0x0000000600077305 */ /* 0x0006a2000021f000 */
[----:B0-----:R-:W-:Y:S01]  /*0110*/  IMAD.MOV.U32 R8, RZ, RZ, RZ ;  /* 0x000000ffff087224 */ /* 0x001fe200078e00ff */
[----:B-----5:R-:W-:Y:S01]  /*0120*/  IADD3 R13, PT, PT, RZ, -R9, RZ ;  /* 0x80000009ff0d7210 */ /* 0x020fe20007ffe0ff */
[----:B---3--:R-:W-:-:S04]  /*0130*/  HFMA2 R6, -RZ, RZ, 0, 0 ;  /* 0x00000000ff067431 */ /* 0x008fc800000001ff */
[----:B------:R-:W-:Y:S02]  /*0140*/  IMAD R13, R13, R4, RZ ;  /* 0x000000040d0d7224 */ /* 0x000fe400078e02ff */
[----:B--2---:R-:W-:Y:S02]  /*0150*/  IMAD.MOV R5, RZ, RZ, -R7 ;  /* 0x000000ffff057224 */ /* 0x004fe400078e0a07 */
[----:B------:R-:W-:-:S04]  /*0160*/  IMAD.HI.U32 R8, R9, R13, R8 ;  /* 0x0000000d09087227 */ /* 0x000fc800078e0008 */
[----:B------:R-:W-:Y:S02]  /*0170*/  IMAD R5, R5, R2, RZ ;  /* 0x0000000205057224 */ /* 0x000fe400078e02ff */
[----:B----4-:R-:W-:-:S04]  /*0180*/  IMAD.HI.U32 R13, R8, UR4, RZ ;  /* 0x00000004080d7c27 */ /* 0x010fc8000f8e00ff */
[----:B------:R-:W-:Y:S02]  /*0190*/  IMAD.HI.U32 R0, R7, R5, R6 ;  /* 0x0000000507007227 */ /* 0x000fe400078e0006 */
[----:B------:R-:W0:Y:S02]  /*01a0*/  LDC.64 R6, c[0x0][0x3a8] ;  /* 0x0000ea00ff067b82 */ /* 0x000e240000000a00 */
[----:B------:R-:W-:Y:S02]  /*01b0*/  IMAD.MOV R9, RZ, RZ, -R13 ;  /* 0x000000ffff097224 */ /* 0x000fe400078e0a0d */
[----:B-1----:R-:W-:-:S04]  /*01c0*/  IMAD.HI.U32 R0, R0, R11, RZ ;  /* 0x0000000b00007227 */ /* 0x002fc800078e00ff */
[----:B------:R-:W-:Y:S02]  /*01d0*/  IMAD.MOV R5, RZ, RZ, -R0 ;  /* 0x000000ffff057224 */ /* 0x000fe400078e0a00 */
[----:B------:R-:W-:Y:S02]  /*01e0*/  IMAD R9, R4, R9, UR4 ;  /* 0x0000000404097e24 */ /* 0x000fe4000f8e0209 */
[----:B------:R-:W-:-:S03]  /*01f0*/  IMAD R5, R2, R5, R11 ;  /* 0x0000000502057224 */ /* 0x000fc600078e020b */
[----:B------:R-:W-:Y:S02]  /*0200*/  ISETP.GE.U32.AND P3, PT, R9, R4, PT ;  /* 0x000000040900720c */ /* 0x000fe40003f66070 */
[----:B------:R-:W-:-:S11]  /*0210*/  ISETP.GE.U32.AND P0, PT, R5, R2, PT ;  /* 0x000000020500720c */ /* 0x000fd60003f06070 */
[-C--:B------:R-:W-:Y:S01]  /*0220*/  @P3 IADD3 R9, PT, PT, R9, -R4.reuse, RZ ;  /* 0x8000000409093210 */ /* 0x080fe20007ffe0ff */
[----:B------:R-:W-:Y:S01]  /*0230*/  @P3 VIADD R13, R13, 0x1 ;  /* 0x000000010d0d3836 */ /* 0x000fe20000000000 */
[----:B------:R-:W-:Y:S01]  /*0240*/  @P0 IADD3 R0, PT, PT, R0, 0x1, RZ ;  /* 0x0000000100000810 */ /* 0x000fe20007ffe0ff */
[----:B------:R-:W-:Y:S01]  /*0250*/  @P0 IMAD.IADD R5, R5, 0x1, -R2 ;  /* 0x0000000105050824 */ /* 0x000fe200078e0a02 */
[----:B------:R-:W-:Y:S02]  /*0260*/  ISETP.GE.U32.AND P4, PT, R9, R4, PT ;  /* 0x000000040900720c */ /* 0x000fe40003f86070 */
[----:B------:R-:W1:Y:S02]  /*0270*/  LDC.64 R8, c[0x0][0x388] ;  /* 0x0000e200ff087b82 */ /* 0x000e640000000a00 */
[----:B------:R-:W-:-:S09]  /*0280*/  ISETP.GE.U32.AND P1, PT, R5, R2, PT ;  /* 0x000000020500720c */ /* 0x000fd20003f26070 */
[----:B------:R-:W-:Y:S01]  /*0290*/  @P4 VIADD R13, R13, 0x1 ;  /* 0x000000010d0d4836 */ /* 0x000fe20000000000 */
[----:B------:R-:W-:-:S03]  /*02a0*/  @!P5 LOP3.LUT R13, RZ, R4, RZ, 0x33, !PT ;  /* 0x00000004ff0dd212 */ /* 0x000fc600078e33ff */
[----:B------:R-:W-:Y:S01]  /*02b0*/  @P1 VIADD R0, R0, 0x1 ;  /* 0x0000000100001836 */ /* 0x000fe20000000000 */
[----:B------:R-:W-:Y:S01]  /*02c0*/  @!P2 LOP3.LUT R0, RZ, R2, RZ, 0x33, !PT ;  /* 0x00000002ff00a212 */ /* 0x000fe200078e33ff */
[----:B------:R-:W-:Y:S01]  /*02d0*/  IMAD.MOV R17, RZ, RZ, -R13 ;  /* 0x000000ffff117224 */ /* 0x000fe200078e0a0d */
[----:B0-----:R-:W-:Y:S02]  /*02e0*/  IADD3 R5, PT, PT, R13, R6, RZ ;  /* 0x000000060d057210 */ /* 0x001fe40007ffe0ff */
[----:B------:R-:W-:Y:S01]  /*02f0*/  IADD3 R15, PT, PT, R0, R3, RZ ;  /* 0x00000003000f7210 */ /* 0x000fe20007ffe0ff */
[--C-:B------:R-:W-:Y:S02]  /*0300*/  IMAD.MOV R13, RZ, RZ, -R0.reuse ;  /* 0x000000ffff0d7224 */ /* 0x100fe400078e0a00 */
[----:B------:R-:W-:Y:S01]  /*0310*/  IMAD R5, R5, R2, R0 ;  /* 0x0000000205057224 */ /* 0x000fe200078e0200 */
[----:B------:R-:W-:Y:S01]  /*0320*/  SHF.R.S32.HI R12, RZ, 0x1f, R15 ;  /* 0x0000001fff0c7819 */ /* 0x000fe2000001140f */
[----:B------:R-:W-:Y:S01]  /*0330*/  IMAD R6, R4, R17, UR4 ;  /* 0x0000000404067e24 */ /* 0x000fe2000f8e0211 */
[----:B------:R-:W0:Y:S01]  /*0340*/  LDCU.64 UR4, c[0x0][0x358] ;  /* 0x00006b00ff0477ac */ /* 0x000e220008000a00 */
[----:B------:R-:W-:Y:S01]  /*0350*/  IMAD R4, R2, R13, R11 ;  /* 0x0000000d02047224 */ /* 0x000fe200078e020b */
[----:B------:R-:W-:Y:S01]  /*0360*/  SHF.R.S32.HI R10, RZ, 0x1f, R5 ;  /* 0x0000001fff0a7819 */ /* 0x000fe20000011405 */
[----:B------:R-:W-:-:S02]  /*0370*/  IMAD R12, R12, UR6, RZ ;  /* 0x000000060c0c7c24 */ /* 0x000fc4000f8e02ff */
[----:B------:R-:W-:Y:S01]  /*0380*/  IMAD.IADD R13, R6, 0x1, R7 ;  /* 0x00000001060d7824 */ /* 0x000fe200078e0207 */
[----:B------:R-:W-:Y:S01]  /*0390*/  IADD3 R17, P0, PT, R4, R3, RZ ;  /* 0x0000000304117210 */ /* 0x000fe20007f1e0ff */
[----:B------:R-:W-:Y:S02]  /*03a0*/  IMAD R10, R10, UR6, RZ ;  /* 0x000000060a0a7c24 */ /* 0x000fe4000f8e02ff */
[----:B-1----:R-:W-:-:S04]  /*03b0*/  IMAD.WIDE.U32 R6, R5, UR6, R8 ;  /* 0x0000000605067c25 */ /* 0x002fc8000f8e0008 */
[----:B------:R-:W-:Y:S02]  /*03c0*/  IMAD R19, R5, UR7, R10 ;  /* 0x0000000705137c24 */ /* 0x000fe4000f8e020a */
[C---:B------:R-:W-:Y:S02]  /*03d0*/  IMAD R21, R15.reuse, UR7, R12 ;  /* 0x000000070f157c24 */ /* 0x040fe4000f8e020c */
[----:B------:R-:W-:Y:S01]  /*03e0*/  IMAD.WIDE.U32 R10, R15, UR6, R8 ;  /* 0x000000060f0a7c25 */ /* 0x000fe2000f8e0008 */
[----:B------:R-:W-:Y:S01]  /*03f0*/  LEA.HI.X.SX32 R9, R3, RZ, 0x1, P0 ;  /* 0x000000ff03097211 */ /* 0x000fe200000f0eff */
[----:B------:R-:W1:Y:S01]  /*0400*/  LDCU UR6, c[0x0][0x390] ;  /* 0x00007200ff0677ac */ /* 0x000e620008000800 */
[----:B------:R-:W-:Y:S01]  /*0410*/  LEA R8, P0, R17, R6, 0x2 ;  /* 0x0000000611087211 */ /* 0x000fe200078010ff */
[----:B------:R-:W-:Y:S01]  /*0420*/  IMAD.IADD R7, R7, 0x1, R19 ;  /* 0x0000000107077824 */ /* 0x000fe200078e0213 */
[----:B------:R-:W-:Y:S01]  /*0430*/  IADD3 R11, PT, PT, R11, R21, RZ ;  /* 0x000000150b0b7210 */ /* 0x000fe20007ffe0ff */
[----:B------:R-:W-:-:S03]  /*0440*/  IMAD R2, R13, R2, R4 ;  /* 0x000000020d027224 */ /* 0x000fc600078e0204 */
[----:B------:R-:W-:Y:S01]  /*0450*/  LEA.HI.X R9, R17, R7, R9, 0x2, P0 ;  /* 0x0000000711097211 */ /* 0x000fe200000f1409 */
[----:B------:R-:W-:-:S04]  /*0460*/  IMAD.WIDE R6, R2, 0x4, R6 ;  /* 0x0000000402067825 */ /* 0x000fc800078e0206 */
[----:B------:R-:W-:Y:S01]  /*0470*/  IMAD.WIDE R10, R2, 0x4, R10 ;  /* 0x00000004020a7825 */ /* 0x000fe200078e020a */
[----:B0-----:R-:W2:Y:S04]  /*0480*/  LDG.E R13, desc[UR4][R6.64] ;  /* 0x00000004060d7981 */ /* 0x001ea8000c1e1900 */
[----:B------:R0:W3:Y:S04]  /*0490*/  LDG.E R8, desc[UR4][R8.64] ;  /* 0x0000000408087981 */ /* 0x0000e8000c1e1900 */
[----:B------:R4:W5:Y:S01]  /*04a0*/  LDG.E R10, desc[UR4][R10.64] ;  /* 0x000000040a0a7981 */ /* 0x000962000c1e1900 */
[----:B------:R-:W-:-:S02]  /*04b0*/  MOV R12, 0x400 ;  /* 0x00000400000c7802 */ /* 0x000fc40000000f00 */
[----:B------:R-:W-:Y:S01]  /*04c0*/  VIMNMX R2, PT, PT, R5, R2, !PT ;  /* 0x0000000205027248 */ /* 0x000fe20007fe0100 */
[----:B------:R-:W0:Y:S02]  /*04d0*/  S2R R19, SR_CgaCtaId ;  /* 0x0000000000137919 */ /* 0x000e240000008800 */
[----:B------:R-:W-:Y:S01]  /*04e0*/  VIADD R14, R12, 0x840 ;  /* 0x000008400c0e7836 */ /* 0x000fe20000000000 */
[----:B-1----:R-:W-:Y:S01]  /*04f0*/  ISETP.GE.AND P0, PT, R2, UR6, PT ;  /* 0x0000000602007c0c */ /* 0x002fe2000bf06270 */
[----:B------:R-:W-:Y:S01]  /*0500*/  VIADD R16, R12, 0x1080 ;  /* 0x000010800c107836 */ /* 0x000fe20000000000 */
[C---:B0-----:R-:W-:Y:S02]  /*0510*/  LEA R15, R19.reuse, R12, 0x18 ;  /* 0x0000000c130f7211 */ /* 0x041fe400078ec0ff */
[C---:B------:R-:W-:Y:S02]  /*0520*/  LEA R17, R19.reuse, R14, 0x18 ;  /* 0x0000000e13117211 */ /* 0x040fe400078ec0ff */
[----:B------:R-:W-:Y:S01]  /*0530*/  LEA R19, R19, R16, 0x18 ;  /* 0x0000001013137211 */ /* 0x000fe200078ec0ff */
[----:B------:R-:W-:-:S02]  /*0540*/  IMAD R9, R0, 0x84, R15 ;  /* 0x0000008400097824 */ /* 0x000fc400078e020f */
[C---:B------:R-:W-:Y:S02]  /*0550*/  IMAD R5, R0.reuse, 0x84, R17 ;  /* 0x0000008400057824 */ /* 0x040fe400078e0211 */
[----:B------:R-:W-:Y:S01]  /*0560*/  IMAD R17, R0, 0x84, R19 ;  /* 0x0000008400117824 */ /* 0x000fe200078e0213 */
[C---:B------:R-:W-:Y:S01]  /*0570*/  LEA R0, R4.reuse, R9, 0x2 ;  /* 0x0000000904007211 */ /* 0x040fe200078e10ff */
[----:B----4-:R-:W-:-:S03]  /*0580*/  IMAD R11, R4, 0x4, R5 ;  /* 0x00000004040b7824 */ /* 0x010fc600078e0205 */
[----:B------:R-:W-:Y:S01]  /*0590*/  LEA R17, R4, R17, 0x2 ;  /* 0x0000001104117211 */ /* 0x000fe200078e10ff */
[----:B--2---:R0:W-:Y:S04]  /*05a0*/  STS [R0], R13 ;  /* 0x0000000d00007388 */ /* 0x0041e80000000800 */
[----:B---3--:R0:W-:Y:S04]  /*05b0*/  STS [R11], R8 ;  /* 0x000000080b007388 */ /* 0x0081e80000000800 */
[----:B-----5:R0:W-:Y:S01]  /*05c0*/  STS [R17], R10 ;  /* 0x0000000a11007388 */ /* 0x0201e20000000800 */
[----:B------:R-:W-:Y:S06]  /*05d0*/  BAR.SYNC.DEFER_BLOCKING 0x0 ;  /* 0x0000000000007b1d */ /* 0x000fec0000010000 */
[----:B------:R-:W-:Y:S05]  /*05e0*/  @P0 EXIT ;  /* 0x000000000000094d */ /* 0x000fea0003800000 */
[----:B0-----:R-:W0:Y:S01]  /*05f0*/  LDC R8, c[0x0][0x380] ;  /* 0x0000e000ff087b82 */ /* 0x001e220000000800 */
[----:B------:R-:W-:-:S05]  /*0600*/  IMAD.MOV.U32 R11, RZ, RZ, -0x1 ;  /* 0xffffffffff0b7424 */ /* 0x000fca00078e00ff */
[----:B0-----:R-:W-:-:S04]  /*0610*/  VIADDMNMX.U32 R2, R8, R11, 0x2, PT ;  /* 0x0000000208027446 */ /* 0x001fc8000380000b */
[----:B------:R-:W-:-:S04]  /*0620*/  SHF.L.U32 R2, R2, 0x2, RZ ;  /* 0x0000000202027819 */ /* 0x000fc800000006ff */
[----:B------:R-:W0:Y:S02]  /*0630*/  LDC R10, c[0x2][R2] ;  /* 0x00800000020a7b82 */ /* 0x000e240000000800 */
[----:B0-----:R-:W-:-:S04]  /*0640*/  SHF.R.S32.HI R11, RZ, 0x1f, R10 ;  /* 0x0000001fff0b7819 */ /* 0x001fc8000001140a */
.L_x_7:
[----:B------:R-:W-:Y:S05]  /*0650*/  BRX R10 -0x660                                (*"BRANCH_TARGETS .L_x_8,.L_x_9,.L_x_10"*) ;  /* 0xfffffff80a687949 */ /* 0x000fea000383ffff */
.L_x_10:
[----:B------:R-:W-:-:S13]  /*0660*/  ISETP.NE.AND P0, PT, R8, 0x3, PT ;  /* 0x000000030800780c */ /* 0x000fda0003f05270 */
[----:B------:R-:W-:Y:S05]  /*0670*/  @P0 BRA `(.L_x_0) ;  /* 0x0000000000600947 */ /* 0x000fea0003800000 */
[----:B------:R-:W-:-:S13]  /*0680*/  ISETP.GE.AND P0, PT, R3, UR6, PT ;  /* 0x0000000603007c0c */ /* 0x000fda000bf06270 */
[----:B------:R-:W-:Y:S05]  /*0690*/  @P0 BRA `(.L_x_1) ;  /* 0x0000000400740947 */ /* 0x000fea0003800000 */
[----:B------:R-:W-:Y:S01]  /*06a0*/  IMAD R4, R4, 0x4, R15 ;  /* 0x0000000404047824 */ /* 0x000fe200078e020f */
[----:B------:R-:W-:Y:S01]  /*06b0*/  MOV R2, RZ ;  /* 0x000000ff00027202 */ /* 0x000fe20000000f00 */
[----:B------:R-:W-:Y:S01]  /*06c0*/  IMAD.MOV.U32 R8, RZ, RZ, 0x1 ;  /* 0x00000001ff087424 */ /* 0x000fe200078e00ff */
[----:B------:R-:W0:Y:S01]  /*06d0*/  LDCU UR6, c[0x0][0x390] ;  /* 0x00007200ff0677ac */ /* 0x000e220008000800 */
[----:B------:R-:W-:-:S05]  /*06e0*/  NOP ;  /* 0x0000000000007918 */ /* 0x000fca0000000000 */
.L_x_2:
[C---:B------:R-:W-:Y:S01]  /*06f0*/  LEA R9, R2.reuse, R5, 0x2 ;  /* 0x0000000502097211 */ /* 0x040fe200078e10ff */
[C---:B------:R-:W-:Y:S01]  /*0700*/  IMAD R10, R2.reuse, 0x84, R4 ;  /* 0x00000084020a7824 */ /* 0x040fe200078e0204 */
[----:B------:R-:W-:Y:S01]  /*0710*/  LDS R11, [R0] ;  /* 0x00000000000b7984 */ /* 0x000fe20000000800 */
[----:B------:R-:W-:Y:S01]  /*0720*/  VIADD R3, R3, 0x1 ;  /* 0x0000000103037836 */ /* 0x000fe20000000000 */
[----:B------:R-:W-:Y:S02]  /*0730*/  IADD3 R2, PT, PT, R2, 0x1, RZ ;  /* 0x0000000102027810 */ /* 0x000fe40007ffe0ff */
[----:B------:R-:W-:Y:S02]  /*0740*/  LDS R9, [R9] ;  /* 0x0000000009097984 */ /* 0x000fe40000000800 */
[----:B0-----:R-:W-:Y:S02]  /*0750*/  ISETP.LT.AND P1, PT, R3, UR6, PT ;  /* 0x0000000603007c0c */ /* 0x001fe4000bf21270 */
[----:B------:R-:W0:Y:S02]  /*0760*/  LDS R10, [R10] ;  /* 0x000000000a0a7984 */ /* 0x000e240000000800 */
[----:B0-----:R-:W-:-:S05]  /*0770*/  IMAD.IADD R12, R9, 0x1, R10 ;  /* 0x00000001090c7824 */ /* 0x001fca00078e020a */
[----:B------:R-:W-:Y:S02]  /*0780*/  ISETP.GE.AND P0, PT, R12, R11, PT ;  /* 0x0000000b0c00720c */ /* 0x000fe40003f06270 */
[C---:B------:R-:W-:Y:S01]  /*0790*/  IADD3 R11, PT, PT, R8.reuse, -0x1, RZ ;  /* 0xffffffff080b7810 */ /* 0x040fe20007ffe0ff */
[----:B------:R-:W-:-:S10]  /*07a0*/  VIADD R8, R8, 0x1 ;  /* 0x0000000108087836 */ /* 0x000fd40000000000 */
[----:B------:R1:W-:Y:S01]  /*07b0*/  @!P0 STS [R0], R12 ;  /* 0x0000000c00008388 */ /* 0x0003e20000000800 */
[----:B------:R-:W-:Y:S01]  /*07c0*/  BAR.SYNC.DEFER_BLOCKING 0x0 ;  /* 0x0000000000007b1d */ /* 0x000fe20000010000 */
[----:B------:R-:W-:-:S13]  /*07d0*/  ISETP.GE.U32.AND P0, PT, R11, 0xf, PT ;  /* 0x0000000f0b00780c */ /* 0x000fda0003f06070 */
[----:B-1----:R-:W-:Y:S05]  /*07e0*/  @!P0 BRA P1, `(.L_x_2) ;  /* 0xfffffffc00c08947 */ /* 0x002fea000083ffff */
[----:B------:R-:W-:Y:S05]  /*07f0*/  BRA `(.L_x_1) ;  /* 0x00000004001c7947 */ /* 0x000fea0003800000 */
.L_x_0:
[----:B------:R-:W-:-:S13]  /*0800*/  ISETP.GE.AND P0, PT, R3, UR6, PT ;  /* 0x0000000603007c0c */ /* 0x000fda000bf06270 */
[----:B------:R-:W-:Y:S05]  /*0810*/  @P0 BRA `(.L_x_1) ;  /* 0x0000000400140947 */ /* 0x000fea0003800000 */
[----:B------:R-:W-:Y:S01]  /*0820*/  HFMA2 R5, -RZ, RZ, 0, 5.9604644775390625e-08 ;  /* 0x00000001ff057431 */ /* 0x000fe200000001ff */
[----:B------:R-:W-:Y:S01]  /*0830*/  LEA R4, R4, R19, 0x2 ;  /* 0x0000001304047211 */ /* 0x000fe200078e10ff */
[----:B------:R-:W-:Y:S01]  /*0840*/  IMAD.MOV.U32 R2, RZ, RZ, RZ ;  /* 0x000000ffff027224 */ /* 0x000fe200078e00ff */
[----:B------:R-:W0:Y:S01]  /*0850*/  LDCU UR6, c[0x0][0x390] ;  /* 0x00007200ff0677ac */ /* 0x000e220008000800 */
[----:B------:R-:W-:-:S05]  /*0860*/  NOP ;  /* 0x0000000000007918 */ /* 0x000fca0000000000 */
.L_x_3:
[C---:B------:R-:W-:Y:S01]  /*0870*/  IMAD R8, R2.reuse, 0x4, R9 ;  /* 0x0000000402087824 */ /* 0x040fe200078e0209 */
[----:B------:R-:W-:Y:S01]  /*0880*/  LDS R12, [R0] ;  /* 0x00000000000c7984 */ /* 0x000fe20000000800 */
[C---:B------:R-:W-:Y:S01]  /*0890*/  IMAD R10, R2.reuse, 0x84, R4 ;  /* 0x00000084020a7824 */ /* 0x040fe200078e0204 */
[----:B------:R-:W-:Y:S01]  /*08a0*/  IADD3 R3, PT, PT, R3, 0x1, RZ ;  /* 0x0000000103037810 */ /* 0x000fe20007ffe0ff */
[----:B------:R-:W-:Y:S02]  /*08b0*/  VIADD R2, R2, 0x1 ;  /* 0x0000000102027836 */ /* 0x000fe40000000000 */
[----:B------:R-:W-:Y:S01]  /*08c0*/  LDS R8, [R8] ;  /* 0x0000000008087984 */ /* 0x000fe20000000800 */
[----:B0-----:R-:W-:-:S03]  /*08d0*/  ISETP.LT.AND P1, PT, R3, UR6, PT ;  /* 0x0000000603007c0c */ /* 0x001fc6000bf21270 */
[----:B------:R-:W0:Y:S02]  /*08e0*/  LDS R11, [R10] ;  /* 0x000000000a0b7984 */ /* 0x000e240000000800 */
[----:B0-----:R-:W-:Y:S01]  /*08f0*/  IADD3 R13, PT, PT, R8, R11, RZ ;  /* 0x0000000b080d7210 */ /* 0x001fe20007ffe0ff */
[C---:B------:R-:W-:Y:S01]  /*0900*/  VIADD R11, R5.reuse, 0xffffffff ;  /* 0xffffffff050b7836 */ /* 0x040fe20000000000 */
[----:B------:R-:W-:Y:S02]  /*0910*/  IADD3 R5, PT, PT, R5, 0x1, RZ ;  /* 0x0000000105057810 */ /* 0x000fe40007ffe0ff */
[----:B------:R-:W-:-:S13]  /*0920*/  ISETP.GE.AND P0, PT, R13, R12, PT ;  /* 0x0000000c0d00720c */ /* 0x000fda0003f06270 */
[----:B------:R1:W-:Y:S01]  /*0930*/  @!P0 STS [R0], R13 ;  /* 0x0000000d00008388 */ /* 0x0003e20000000800 */
[----:B------:R-:W-:Y:S01]  /*0940*/  BAR.SYNC.DEFER_BLOCKING 0x0 ;  /* 0x0000000000007b1d */ /* 0x000fe20000010000 */
[----:B------:R-:W-:-:S13]  /*0950*/  ISETP.GE.U32.AND P0, PT, R11, 0xf, PT ;  /* 0x0000000f0b00780c */ /* 0x000fda0003f06070 */
[----:B-1----:R-:W-:Y:S05]  /*0960*/  @!P0 BRA P1, `(.L_x_3) ;  /* 0xfffffffc00c08947 */ /* 0x002fea000083ffff */
[----:B------:R-:W-:Y:S05]  /*0970*/  BRA `(.L_x_1) ;  /* 0x0000000000bc7947 */ /* 0x000fea0003800000 */
.L_x_9:
[----:B------:R-:W-:-:S13]  /*0980*/  ISETP.GE.AND P0, PT, R3, UR6, PT ;  /* 0x0000000603007c0c */ /* 0x000fda000bf06270 */
[----:B------:R-:W-:Y:S05]  /*0990*/  @P0 BRA `(.L_x_1) ;  /* 0x0000000000b40947 */ /* 0x000fea0003800000 */
[----:B------:R-:W-:Y:S01]  /*09a0*/  IMAD R19, R4, 0x4, R19 ;  /* 0x0000000404137824 */ /* 0x000fe200078e0213 */
[----:B------:R-:W-:Y:S01]  /*09b0*/  MOV R2, RZ ;  /* 0x000000ff00027202 */ /* 0x000fe20000000f00 */
[----:B------:R-:W-:Y:S01]  /*09c0*/  IMAD.MOV.U32 R4, RZ, RZ, 0x1 ;  /* 0x00000001ff047424 */ /* 0x000fe200078e00ff */
[----:B------:R-:W0:Y:S01]  /*09d0*/  LDCU UR6, c[0x0][0x390] ;  /* 0x00007200ff0677ac */ /* 0x000e220008000800 */
[----:B------:R-:W-:-:S05]  /*09e0*/  NOP ;  /* 0x0000000000007918 */ /* 0x000fca0000000000 */
.L_x_4:
        /* <DEDUP_REMOVED lines=17> */
.L_x_8:
[----:B------:R-:W-:-:S13]  /*0b00*/  ISETP.GE.AND P0, PT, R3, UR6, PT ;  /* 0x0000000603007c0c */ /* 0x000fda000bf06270 */
[----:B------:R-:W-:Y:S05]  /*0b10*/  @P0 BRA `(.L_x_1) ;  /* 0x0000000000540947 */ /* 0x000fea0003800000 */
[----:B------:R-:W-:Y:S01]  /*0b20*/  LEA R15, R4, R15, 0x2 ;  /* 0x0000000f040f7211 */ /* 0x000fe200078e10ff */
[----:B------:R-:W-:Y:S02]  /*0b30*/  HFMA2 R4, -RZ, RZ, 0, 5.9604644775390625e-08 ;  /* 0x00000001ff047431 */ /* 0x000fe400000001ff */
[----:B------:R-:W-:Y:S01]  /*0b40*/  IMAD.MOV.U32 R2, RZ, RZ, RZ ;  /* 0x000000ffff027224 */ /* 0x000fe200078e00ff */
[----:B------:R-:W0:Y:S01]  /*0b50*/  LDCU UR6, c[0x0][0x390] ;  /* 0x00007200ff0677ac */ /* 0x000e220008000800 */
[----:B------:R-:W-:-:S05]  /*0b60*/  NOP ;  /* 0x0000000000007918 */ /* 0x000fca0000000000 */
.L_x_5:
        /* <DEDUP_REMOVED lines=8> */
[----:B0-----:R-:W-:-:S04]  /*0bf0*/  IADD3 R11, PT, PT, R5, R8, RZ ;  /* 0x00000008050b7210 */ /* 0x001fc80007ffe0ff */
[----:B------:R-:W-:Y:S01]  /*0c00*/  ISETP.GE.AND P0, PT, R11, R10, PT ;  /* 0x0000000a0b00720c */ /* 0x000fe20003f06270 */
[C---:B------:R-:W-:Y:S01]  /*0c10*/  VIADD R10, R4.reuse, 0xffffffff ;  /* 0xffffffff040a7836 */ /* 0x040fe20000000000 */
[----:B------:R-:W-:-:S11]  /*0c20*/  IADD3 R4, PT, PT, R4, 0x1, RZ ;  /* 0x0000000104047810 */ /* 0x000fd60007ffe0ff */
[----:B------:R1:W-:Y:S01]  /*0c30*/  @!P0 STS [R0], R11 ;  /* 0x0000000b00008388 */ /* 0x0003e20000000800 */
[----:B------:R-:W-:Y:S01]  /*0c40*/  BAR.SYNC.DEFER_BLOCKING 0x0 ;  /* 0x0000000000007b1d */ /* 0x000fe20000010000 */
[----:B------:R-:W-:-:S13]  /*0c50*/  ISETP.GE.U32.AND P0, PT, R10, 0xf, PT ;  /* 0x0000000f0a00780c */ /* 0x000fda0003f06070 */
[----:B-1----:R-:W-:Y:S05]  /*0c60*/  @!P0 BRA P1, `(.L_x_5) ;  /* 0xfffffffc00c08947 */ /* 0x002fea000083ffff */
.L_x_1:
[----:B------:R-:W0:Y:S04]  /*0c70*/  LDS R3, [R0] ;  /* 0x0000000000037984 */ /* 0x000e280000000800 */
[----:B0-----:R-:W-:Y:S01]  /*0c80*/  STG.E desc[UR4][R6.64], R3 ;  /* 0x0000000306007986 */ /* 0x001fe2000c101904 */
[----:B------:R-:W-:Y:S05]  /*0c90*/  EXIT ;  /* 0x000000000000794d */ /* 0x000fea0003800000 */
.L_x_6:
[----:B------:R-:W-:-:S00]  /*0ca0*/  BRA `(.L_x_6) ;  /* 0xfffffffc00fc7947 */ /* 0x000fc0000383ffff */
[----:B------:R-:W-:-:S00]  /*0cb0*/  NOP ;  /* 0x0000000000007918 */ /* 0x000fc00000000000 */
        /* <DEDUP_REMOVED lines=12> */
.L_x_11:


//--------------------- .nv.shared._Z10cal_kerneliPiimiiiii --------------------------
	.section	.nv.shared._Z10cal_kerneliPiimiiiii,"aw",@nobits
	.sectionflags	@""
	.align	4
.nv.shared._Z10cal_kerneliPiimiiiii:
	.zero		7360


//--------------------- .nv.shared.reserved.0     --------------------------
	.section	.nv.shared.reserved.0,"aw",@nobits
	.weak		__nv_reservedSMEM_offset_0_alias
	.size		__nv_reservedSMEM_offset_0_alias, 0, 64
	.other		__nv_reservedSMEM_offset_0_alias,@"STO_CUDA_RESERVED_SHARED STV_DEFAULT"
__nv_reservedSMEM_offset_0_alias:
	.zero		0
	.zero		64


//--------------------- .nv.constant0._Z10cal_kerneliPiimiiiii --------------------------
	.section	.nv.constant0._Z10cal_kerneliPiimiiiii,"a",@progbits
	.sectionflags	@""
	.align	4
.nv.constant0._Z10cal_kerneliPiimiiiii:
	.zero		948


//--------------------- SYMBOLS --------------------------

	.type		.nv.reservedSmem.offset0,@object
	.size		.nv.reservedSmem.offset0,0x4
	.type		.nv.reservedSmem.cap,@object
	.size		.nv.reservedSmem.cap,0x4
